	.headerflags	@"EF_CUDA_TEXMODE_UNIFIED EF_CUDA_64BIT_ADDRESS EF_CUDA_ACCELERATORS EF_CUDA_SM90 EF_CUDA_VIRTUAL_SM(EF_CUDA_SM90)"
	.elftype	@"ET_EXEC"


//--------------------- .nv.info                  --------------------------
	.section	.nv.info,"",@"SHT_CUDA_INFO"
	.align	4


	//----- nvinfo : EIATTR_REGCOUNT
	.align		4
        /*0000*/ 	.byte	0x04, 0x2f
        /*0002*/ 	.short	(.L_1 - .L_0)
	.align		4
.L_0:
        /*0004*/ 	.word	index@(triton_poi_fused_cat_1)
        /*0008*/ 	.word	0x00000012


	//----- nvinfo : EIATTR_MIN_STACK_SIZE
	.align		4
.L_1:
        /*000c*/ 	.byte	0x04, 0x12
        /*000e*/ 	.short	(.L_3 - .L_2)
	.align		4
.L_2:
        /*0010*/ 	.word	index@(triton_poi_fused_cat_1)
        /*0014*/ 	.word	0x00000000


	//----- nvinfo : EIATTR_FRAME_SIZE
	.align		4
.L_3:
        /*0018*/ 	.byte	0x04, 0x11
        /*001a*/ 	.short	(.L_5 - .L_4)
	.align		4
.L_4:
        /*001c*/ 	.word	index@(triton_poi_fused_cat_1)
        /*0020*/ 	.word	0x00000000


	//----- nvinfo : EIATTR_MIN_STACK_SIZE
	.align		4
.L_5:
        /*0024*/ 	.byte	0x04, 0x12
        /*0026*/ 	.short	(.L_7 - .L_6)
	.align		4
.L_6:
        /*0028*/ 	.word	index@(triton_poi_fused_cat_1)
        /*002c*/ 	.word	0x00000000
.L_7:


//--------------------- .nv.info.triton_poi_fused_cat_1 --------------------------
	.section	.nv.info.triton_poi_fused_cat_1,"",@"SHT_CUDA_INFO"
	.sectionflags	@""
	.align	4


	//----- nvinfo : EIATTR_CUDA_API_VERSION
	.align		4
        /*0000*/ 	.byte	0x04, 0x37
        /*0002*/ 	.short	(.L_9 - .L_8)
.L_8:
        /*0004*/ 	.word	0x0000007c


	//----- nvinfo : EIATTR_KPARAM_INFO
	.align		4
.L_9:
        /*0008*/ 	.byte	0x04, 0x17
        /*000a*/ 	.short	(.L_11 - .L_10)
.L_10:
        /*000c*/ 	.word	0x00000000
        /*0010*/ 	.short	0x0002
        /*0012*/ 	.short	0x0010
        /*0014*/ 	.byte	0x00, 0xf0, 0x11, 0x00


	//----- nvinfo : EIATTR_KPARAM_INFO
	.align		4
.L_11:
        /*0018*/ 	.byte	0x04, 0x17
        /*001a*/ 	.short	(.L_13 - .L_12)
.L_12:
        /*001c*/ 	.word	0x00000000
        /*0020*/ 	.short	0x0001
        /*0022*/ 	.short	0x0008
        /*0024*/ 	.byte	0x00, 0xf4, 0x21, 0x00


	//----- nvinfo : EIATTR_KPARAM_INFO
	.align		4
.L_13:
        /*0028*/ 	.byte	0x04, 0x17
        /*002a*/ 	.short	(.L_15 - .L_14)
.L_14:
        /*002c*/ 	.word	0x00000000
        /*0030*/ 	.short	0x0000
        /*0032*/ 	.short	0x0000
        /*0034*/ 	.byte	0x00, 0xf4, 0x21, 0x00


	//----- nvinfo : EIATTR_SPARSE_MMA_MASK
	.align		4
.L_15:
        /*0038*/ 	.byte	0x03, 0x50
        /*003a*/ 	.short	0x0000


	//----- nvinfo : EIATTR_MAXREG_COUNT
	.align		4
        /*003c*/ 	.byte	0x03, 0x1b
        /*003e*/ 	.short	0x00ff


	//----- nvinfo : EIATTR_EXIT_INSTR_OFFSETS
	.align		4
        /*0040*/ 	.byte	0x04, 0x1c
        /*0042*/ 	.short	(.L_17 - .L_16)


	//   ....[0]....
.L_16:
        /*0044*/ 	.word	0x000002a0


	//   ....[1]....
        /*0048*/ 	.word	0x000002c0


	//----- nvinfo : EIATTR_REQNTID
	.align		4
.L_17:
        /*004c*/ 	.byte	0x04, 0x10
        /*004e*/ 	.short	(.L_19 - .L_18)
.L_18:
        /*0050*/ 	.word	0x00000080
        /*0054*/ 	.word	0x00000001
        /*0058*/ 	.word	0x00000001


	//----- nvinfo : EIATTR_CBANK_PARAM_SIZE
	.align		4
.L_19:
        /*005c*/ 	.byte	0x03, 0x19
        /*005e*/ 	.short	0x0014


	//----- nvinfo : EIATTR_PARAM_CBANK
	.align		4
        /*0060*/ 	.byte	0x04, 0x0a
        /*0062*/ 	.short	(.L_21 - .L_20)
	.align		4
.L_20:
        /*0064*/ 	.word	index@(.nv.constant0.triton_poi_fused_cat_1)
        /*0068*/ 	.short	0x0210
        /*006a*/ 	.short	0x0014


	//----- nvinfo : EIATTR_SW_WAR
	.align		4
.L_21:
        /*006c*/ 	.byte	0x04, 0x36
        /*006e*/ 	.short	(.L_23 - .L_22)
.L_22:
        /*0070*/ 	.word	0x00000008
.L_23:


//--------------------- .nv.callgraph             --------------------------
	.section	.nv.callgraph,"",@"SHT_CUDA_CALLGRAPH"
	.align	4
	.sectionentsize	8
	.align		4
        /*0000*/ 	.word	0x00000000
	.align		4
        /*0004*/ 	.word	0xffffffff
	.align		4
        /*0008*/ 	.word	0x00000000
	.align		4
        /*000c*/ 	.word	0xfffffffe
	.align		4
        /*0010*/ 	.word	0x00000000
	.align		4
        /*0014*/ 	.word	0xfffffffd
	.align		4
        /*0018*/ 	.word	0x00000000
	.align		4
        /*001c*/ 	.word	0xfffffffc


//--------------------- .text.triton_poi_fused_cat_1 --------------------------
	.section	.text.triton_poi_fused_cat_1,"ax",@progbits
	.align	128
        .global         triton_poi_fused_cat_1
        .type           triton_poi_fused_cat_1,@function
        .size           triton_poi_fused_cat_1,(.L_x_1 - triton_poi_fused_cat_1)
        .other          triton_poi_fused_cat_1,@"STO_CUDA_ENTRY STV_DEFAULT"
triton_poi_fused_cat_1:
.text.triton_poi_fused_cat_1:
[----:B------:R-:W0:Y:S02]  /*0000*/  LDC R1, c[0x0][0x28] ;  /* 0x00000a00ff017b82 */ /* 0x000e240000000800 */
[----:B------:R-:W1:Y:S01]  /*0010*/  S2R R0, SR_TID.X ;  /* 0x0000000000007919 */ /* 0x000e620000002100 */
[----:B------:R-:W-:Y:S01]  /*0020*/  CS2R R10, SRZ ;  /* 0x00000000000a7805 */ /* 0x000fe2000001ff00 */
[----:B------:R-:W-:Y:S01]  /*0030*/  ULDC.64 UR4, c[0x0][0x208] ;  /* 0x0000820000047ab9 */ /* 0x000fe20000000a00 */
[----:B------:R-:W2:Y:S01]  /*0040*/  S2R R7, SR_CTAID.X ;  /* 0x0000000000077919 */ /* 0x000ea20000002500 */
[----:B-1----:R-:W-:Y:S02]  /*0050*/  LOP3.LUT R0, R0, 0x7f, RZ, 0xc0, !PT ;  /* 0x0000007f00007812 */ /* 0x002fe400078ec0ff */
[----:B--2---:R-:W-:-:S03]  /*0060*/  SHF.R.S32.HI R2, RZ, 0x17, R7 ;  /* 0x00000017ff027819 */ /* 0x004fc60000011407 */
[----:B------:R-:W-:Y:S01]  /*0070*/  IMAD R7, R7, 0x100, R0 ;  /* 0x0000010007077824 */ /* 0x000fe200078e0200 */
[----:B------:R-:W-:-:S03]  /*0080*/  SGXT R2, R2, 0x1 ;  /* 0x000000010202781a */ /* 0x000fc60000000200 */
[C---:B------:R-:W-:Y:S01]  /*0090*/  VIADD R0, R7.reuse, 0x80 ;  /* 0x0000008007007836 */ /* 0x040fe20000000000 */
[----:B------:R-:W-:Y:S02]  /*00a0*/  LOP3.LUT R8, R7, 0x80000003, RZ, 0xc0, !PT ;  /* 0x8000000307087812 */ /* 0x000fe400078ec0ff */
[C---:B------:R-:W-:Y:S02]  /*00b0*/  LEA.HI R3, R2.reuse, R7, RZ, 0x2 ;  /* 0x0000000702037211 */ /* 0x040fe400078f10ff */
[----:B------:R-:W-:Y:S02]  /*00c0*/  LEA.HI R5, R2, R0, RZ, 0x2 ;  /* 0x0000000002057211 */ /* 0x000fe400078f10ff */
[----:B------:R-:W-:Y:S02]  /*00d0*/  SHF.R.S32.HI R4, RZ, 0x2, R3 ;  /* 0x00000002ff047819 */ /* 0x000fe40000011403 */
[----:B------:R-:W1:Y:S01]  /*00e0*/  LDC.64 R2, c[0x0][0x210] ;  /* 0x00008400ff027b82 */ /* 0x000e620000000a00 */
[----:B------:R-:W-:-:S02]  /*00f0*/  SHF.R.S32.HI R5, RZ, 0x2, R5 ;  /* 0x00000002ff057819 */ /* 0x000fc40000011405 */
[----:B------:R-:W-:Y:S02]  /*0100*/  LEA.HI R6, R4, R4, RZ, 0x2 ;  /* 0x0000000404067211 */ /* 0x000fe400078f10ff */
[----:B------:R-:W-:Y:S02]  /*0110*/  ISETP.GT.AND P1, PT, R8, RZ, PT ;  /* 0x000000ff0800720c */ /* 0x000fe40003f24270 */
[----:B------:R-:W-:Y:S02]  /*0120*/  LOP3.LUT R9, R6, 0xfffffffc, RZ, 0xc0, !PT ;  /* 0xfffffffc06097812 */ /* 0x000fe400078ec0ff */
[----:B------:R-:W-:-:S03]  /*0130*/  LEA.HI R6, R5, R5, RZ, 0x2 ;  /* 0x0000000505067211 */ /* 0x000fc600078f10ff */
[----:B------:R-:W-:Y:S01]  /*0140*/  IMAD.IADD R9, R4, 0x1, -R9 ;  /* 0x0000000104097824 */ /* 0x000fe200078e0a09 */
[----:B------:R-:W-:-:S04]  /*0150*/  LOP3.LUT R6, R6, 0xfffffffc, RZ, 0xc0, !PT ;  /* 0xfffffffc06067812 */ /* 0x000fc800078ec0ff */
[----:B------:R-:W-:Y:S01]  /*0160*/  ISETP.GT.AND P0, PT, R9, 0x1, P1 ;  /* 0x000000010900780c */ /* 0x000fe20000f04270 */
[----:B------:R-:W-:Y:S01]  /*0170*/  IMAD.IADD R6, R5, 0x1, -R6 ;  /* 0x0000000105067824 */ /* 0x000fe200078e0a06 */
[----:B------:R-:W2:Y:S01]  /*0180*/  LDC.64 R8, c[0x0][0x218] ;  /* 0x00008600ff087b82 */ /* 0x000ea20000000a00 */
[C---:B------:R-:W-:Y:S01]  /*0190*/  VIADD R5, R7.reuse, 0xfffffff7 ;  /* 0xfffffff707057836 */ /* 0x040fe20000000000 */
[----:B------:R-:W-:Y:S02]  /*01a0*/  ISETP.LT.AND P0, PT, R7, 0x100, P0 ;  /* 0x000001000700780c */ /* 0x000fe40000701270 */
[----:B------:R-:W-:Y:S01]  /*01b0*/  ISETP.GT.AND P1, PT, R6, 0x1, P1 ;  /* 0x000000010600780c */ /* 0x000fe20000f24270 */
[----:B-1----:R-:W-:-:S03]  /*01c0*/  IMAD.WIDE R4, R5, 0x4, R2 ;  /* 0x0000000405047825 */ /* 0x002fc600078e0202 */
[----:B------:R-:W-:Y:S01]  /*01d0*/  ISETP.LT.AND P1, PT, R0, 0x100, P1 ;  /* 0x000001000000780c */ /* 0x000fe20000f21270 */
[----:B------:R-:W-:-:S06]  /*01e0*/  IMAD.WIDE R2, R7, 0x4, R2 ;  /* 0x0000000407027825 */ /* 0x000fcc00078e0202 */
[----:B------:R-:W3:Y:S06]  /*01f0*/  @P0 LDG.E R10, desc[UR4][R4.64] ;  /* 0x00000004040a0981 */ /* 0x000eec000c1e1900 */
[----:B------:R-:W4:Y:S01]  /*0200*/  @P1 LDG.E R11, desc[UR4][R2.64+0x1dc] ;  /* 0x0001dc04020b1981 */ /* 0x000f22000c1e1900 */
[C---:B------:R-:W-:Y:S01]  /*0210*/  ISETP.GE.AND P3, PT, R7.reuse, 0x100, PT ;  /* 0x000001000700780c */ /* 0x040fe20003f66270 */
[----:B------:R-:W-:Y:S01]  /*0220*/  IMAD R7, R7, 0x19, RZ ;  /* 0x0000001907077824 */ /* 0x000fe200078e02ff */
[----:B------:R-:W-:-:S03]  /*0230*/  ISETP.GE.AND P2, PT, R0, 0x100, PT ;  /* 0x000001000000780c */ /* 0x000fc60003f46270 */
[C---:B------:R-:W-:Y:S02]  /*0240*/  VIADD R13, R7.reuse, 0xc80 ;  /* 0x00000c80070d7836 */ /* 0x040fe40000000000 */
[----:B--2---:R-:W-:-:S04]  /*0250*/  IMAD.WIDE R6, R7, 0x4, R8 ;  /* 0x0000000407067825 */ /* 0x004fc800078e0208 */
[----:B------:R-:W-:Y:S01]  /*0260*/  IMAD.WIDE R8, R13, 0x4, R8 ;  /* 0x000000040d087825 */ /* 0x000fe200078e0208 */
[----:B---3--:R-:W-:-:S05]  /*0270*/  SEL R15, R10, 0xc61c4000, P0 ;  /* 0xc61c40000a0f7807 */ /* 0x008fca0000000000 */
[----:B------:R1:W-:Y:S01]  /*0280*/  @!P3 STG.E desc[UR4][R6.64], R15 ;  /* 0x0000000f0600b986 */ /* 0x0003e2000c101904 */
[----:B----4-:R-:W-:Y:S01]  /*0290*/  SEL R11, R11, 0xc61c4000, P1 ;  /* 0xc61c40000b0b7807 */ /* 0x010fe20000800000 */
[----:B------:R-:W-:Y:S06]  /*02a0*/  @P2 EXIT ;  /* 0x000000000000294d */ /* 0x000fec0003800000 */
[----:B------:R-:W-:Y:S01]  /*02b0*/  STG.E desc[UR4][R8.64], R11 ;  /* 0x0000000b08007986 */ /* 0x000fe2000c101904 */
[----:B------:R-:W-:Y:S05]  /*02c0*/  EXIT ;  /* 0x000000000000794d */ /* 0x000fea0003800000 */
.L_x_0:
[----:B------:R-:W-:-:S00]  /*02d0*/  BRA `(.L_x_0) ;  /* 0xfffffffc00fc7947 */ /* 0x000fc0000383ffff */
[----:B------:R-:W-:-:S00]  /*02e0*/  NOP ;  /* 0x0000000000007918 */ /* 0x000fc00000000000 */
        /* <DEDUP_REMOVED lines=9> */
.L_x_1:


//--------------------- .nv.constant0.triton_poi_fused_cat_1 --------------------------
	.section	.nv.constant0.triton_poi_fused_cat_1,"a",@progbits
	.sectionflags	@""
	.align	4
.nv.constant0.triton_poi_fused_cat_1:
	.zero		548
